//
// Generated by NVIDIA NVVM Compiler
//
// Compiler Build ID: CL-36424714
// Cuda compilation tools, release 13.0, V13.0.88
// Based on NVVM 20.0.0
//

.version 9.0
.target sm_100
.address_size 64

	// .globl	_Z15odd_sort_kernelPii

.visible .entry _Z15odd_sort_kernelPii(
	.param .u64 .ptr .align 1 _Z15odd_sort_kernelPii_param_0,
	.param .u32 _Z15odd_sort_kernelPii_param_1
)
{
	.reg .pred 	%p<6>;
	.reg .b32 	%r<10>;
	.reg .b64 	%rd<5>;

	ld.param.u64 	%rd2, [_Z15odd_sort_kernelPii_param_0];
	ld.param.u32 	%r4, [_Z15odd_sort_kernelPii_param_1];
	mov.u32 	%r5, %tid.x;
	mov.u32 	%r6, %ntid.x;
	mov.u32 	%r7, %ctaid.x;
	mad.lo.s32 	%r1, %r6, %r7, %r5;
	add.s32 	%r8, %r4, -1;
	setp.ge.s32 	%p1, %r1, %r8;
	and.b32  	%r9, %r1, 1;
	setp.eq.b32 	%p2, %r9, 1;
	not.pred 	%p3, %p2;
	or.pred  	%p4, %p3, %p1;
	@%p4 bra 	$L__BB0_3;
	cvta.to.global.u64 	%rd3, %rd2;
	mul.wide.s32 	%rd4, %r1, 4;
	add.s64 	%rd1, %rd3, %rd4;
	ld.global.u32 	%r2, [%rd1];
	ld.global.u32 	%r3, [%rd1+4];
	setp.le.s32 	%p5, %r2, %r3;
	@%p5 bra 	$L__BB0_3;
	st.global.u32 	[%rd1], %r3;
	st.global.u32 	[%rd1+4], %r2;
$L__BB0_3:
	ret;

}
	// .globl	_Z16even_sort_kernelPii
.visible .entry _Z16even_sort_kernelPii(
	.param .u64 .ptr .align 1 _Z16even_sort_kernelPii_param_0,
	.param .u32 _Z16even_sort_kernelPii_param_1
)
{
	.reg .pred 	%p<5>;
	.reg .b32 	%r<10>;
	.reg .b64 	%rd<5>;

	ld.param.u64 	%rd2, [_Z16even_sort_kernelPii_param_0];
	ld.param.u32 	%r4, [_Z16even_sort_kernelPii_param_1];
	mov.u32 	%r5, %tid.x;
	mov.u32 	%r6, %ntid.x;
	mov.u32 	%r7, %ctaid.x;
	mad.lo.s32 	%r1, %r6, %r7, %r5;
	add.s32 	%r8, %r4, -1;
	setp.ge.s32 	%p1, %r1, %r8;
	and.b32  	%r9, %r1, 1;
	setp.eq.b32 	%p2, %r9, 1;
	or.pred  	%p3, %p2, %p1;
	@%p3 bra 	$L__BB1_3;
	cvta.to.global.u64 	%rd3, %rd2;
	mul.wide.s32 	%rd4, %r1, 4;
	add.s64 	%rd1, %rd3, %rd4;
	ld.global.u32 	%r2, [%rd1];
	ld.global.u32 	%r3, [%rd1+4];
	setp.le.s32 	%p4, %r2, %r3;
	@%p4 bra 	$L__BB1_3;
	st.global.u32 	[%rd1], %r3;
	st.global.u32 	[%rd1+4], %r2;
$L__BB1_3:
	ret;

}


// ===== COMPILED SASS (sm_100) =====

	.target	sm_100

	.elftype	@"ET_EXEC"


//--------------------- .note.nv.tkinfo           --------------------------
	.section	.note.nv.tkinfo,"",@"SHT_NOTE"
	.sectionflags	@"SHF_NOTE_NV_TKINFO"
	.tkinfo
        /*0018*/ 	.word	0x00000002
        /*0030*/ 	.string	""
        /*0030*/ 	.string	"ptxas"
        /*0030*/ 	.string	"Cuda compilation tools, release 13.0, V13.0.88"
        /*0030*/ 	.string	"Build cuda_13.0.r13.0/compiler.36424714_0"
        /*0030*/ 	.string	"-arch sm_100 -m 64 "



//--------------------- .note.nv.cuinfo           --------------------------
	.section	.note.nv.cuinfo,"",@"SHT_NOTE"
	.sectionflags	@"SHF_NOTE_NV_CUINFO"
        /*0018*/ 	.short	0x0002
        /*001a*/ 	.short	0x0064
        /*001c*/ 	.short	0x0082
	.zero		2


//--------------------- .nv.info                  --------------------------
	.section	.nv.info,"",@"SHT_CUDA_INFO"
	.align	4


	//----- nvinfo : EIATTR_REGCOUNT
	.align		4
        /*0000*/ 	.byte	0x04, 0x2f
        /*0002*/ 	.short	(.L_1 - .L_0)
	.align		4
.L_0:
        /*0004*/ 	.word	index@(_Z15odd_sort_kernelPii)
        /*0008*/ 	.word	0x00000008


	//----- nvinfo : EIATTR_FRAME_SIZE
	.align		4
.L_1:
        /*000c*/ 	.byte	0x04, 0x11
        /*000e*/ 	.short	(.L_3 - .L_2)
	.align		4
.L_2:
        /*0010*/ 	.word	index@(_Z15odd_sort_kernelPii)
        /*0014*/ 	.word	0x00000000


	//----- nvinfo : EIATTR_REGCOUNT
	.align		4
.L_3:
        /*0018*/ 	.byte	0x04, 0x2f
        /*001a*/ 	.short	(.L_5 - .L_4)
	.align		4
.L_4:
        /*001c*/ 	.word	index@(_Z16even_sort_kernelPii)
        /*0020*/ 	.word	0x00000008


	//----- nvinfo : EIATTR_FRAME_SIZE
	.align		4
.L_5:
        /*0024*/ 	.byte	0x04, 0x11
        /*0026*/ 	.short	(.L_7 - .L_6)
	.align		4
.L_6:
        /*0028*/ 	.word	index@(_Z16even_sort_kernelPii)
        /*002c*/ 	.word	0x00000000


	//----- nvinfo : EIATTR_MIN_STACK_SIZE
	.align		4
.L_7:
        /*0030*/ 	.byte	0x04, 0x12
        /*0032*/ 	.short	(.L_9 - .L_8)
	.align		4
.L_8:
        /*0034*/ 	.word	index@(_Z16even_sort_kernelPii)
        /*0038*/ 	.word	0x00000000


	//----- nvinfo : EIATTR_MIN_STACK_SIZE
	.align		4
.L_9:
        /*003c*/ 	.byte	0x04, 0x12
        /*003e*/ 	.short	(.L_11 - .L_10)
	.align		4
.L_10:
        /*0040*/ 	.word	index@(_Z15odd_sort_kernelPii)
        /*0044*/ 	.word	0x00000000
.L_11:


//--------------------- .nv.compat                --------------------------
	.section	.nv.compat,"",@"SHT_CUDA_COMPAT_INFO"
	.align	4
        /*0000*/ 	.byte	0x02, 0x09, 0x00, 0x00, 0x02, 0x02, 0x01, 0x00, 0x02, 0x05, 0x05, 0x00, 0x03, 0x07, 0x01, 0x01
        /*0010*/ 	.byte	0x02, 0x03, 0x00, 0x00, 0x02, 0x06, 0x01, 0x00, 0x04, 0x0b, 0x08, 0x00, 0x09, 0x00, 0x00, 0x00
        /*0020*/ 	.byte	0x00, 0x00, 0x00, 0x00


//--------------------- .nv.info._Z16even_sort_kernelPii --------------------------
	.section	.nv.info._Z16even_sort_kernelPii,"",@"SHT_CUDA_INFO"
	.sectionflags	@""
	.align	4


	//----- nvinfo : EIATTR_CUDA_API_VERSION
	.align		4
        /*0000*/ 	.byte	0x04, 0x37
        /*0002*/ 	.short	(.L_13 - .L_12)
.L_12:
        /*0004*/ 	.word	0x00000082


	//----- nvinfo : EIATTR_KPARAM_INFO
	.align		4
.L_13:
        /*0008*/ 	.byte	0x04, 0x17
        /*000a*/ 	.short	(.L_15 - .L_14)
.L_14:
        /*000c*/ 	.word	0x00000000
        /*0010*/ 	.short	0x0001
        /*0012*/ 	.short	0x0008
        /*0014*/ 	.byte	0x00, 0xf0, 0x11, 0x00


	//----- nvinfo : EIATTR_KPARAM_INFO
	.align		4
.L_15:
        /*0018*/ 	.byte	0x04, 0x17
        /*001a*/ 	.short	(.L_17 - .L_16)
.L_16:
        /*001c*/ 	.word	0x00000000
        /*0020*/ 	.short	0x0000
        /*0022*/ 	.short	0x0000
        /*0024*/ 	.byte	0x00, 0xf5, 0x21, 0x00


	//----- nvinfo : EIATTR_SPARSE_MMA_MASK
	.align		4
.L_17:
        /*0028*/ 	.byte	0x03, 0x50
        /*002a*/ 	.short	0x0000


	//----- nvinfo : EIATTR_MAXREG_COUNT
	.align		4
        /*002c*/ 	.byte	0x03, 0x1b
        /*002e*/ 	.short	0x00ff


	//----- nvinfo : EIATTR_MERCURY_ISA_VERSION
	.align		4
        /*0030*/ 	.byte	0x03, 0x5f
        /*0032*/ 	.short	0x0101


	//----- nvinfo : EIATTR_VRC_CTA_INIT_COUNT
	.align		4
        /*0034*/ 	.byte	0x02, 0x4a
	.zero		1
	.zero		1


	//----- nvinfo : EIATTR_EXIT_INSTR_OFFSETS
	.align		4
        /*0038*/ 	.byte	0x04, 0x1c
        /*003a*/ 	.short	(.L_19 - .L_18)


	//   ....[0]....
.L_18:
        /*003c*/ 	.word	0x000000a0


	//   ....[1]....
        /*0040*/ 	.word	0x00000110


	//   ....[2]....
        /*0044*/ 	.word	0x00000140


	//----- nvinfo : EIATTR_CBANK_PARAM_SIZE
	.align		4
.L_19:
        /*0048*/ 	.byte	0x03, 0x19
        /*004a*/ 	.short	0x000c


	//----- nvinfo : EIATTR_PARAM_CBANK
	.align		4
        /*004c*/ 	.byte	0x04, 0x0a
        /*004e*/ 	.short	(.L_21 - .L_20)
	.align		4
.L_20:
        /*0050*/ 	.word	index@(.nv.constant0._Z16even_sort_kernelPii)
        /*0054*/ 	.short	0x0380
        /*0056*/ 	.short	0x000c


	//----- nvinfo : EIATTR_SW_WAR
	.align		4
.L_21:
        /*0058*/ 	.byte	0x04, 0x36
        /*005a*/ 	.short	(.L_23 - .L_22)
.L_22:
        /*005c*/ 	.word	0x00000008
.L_23:


//--------------------- .nv.info._Z15odd_sort_kernelPii --------------------------
	.section	.nv.info._Z15odd_sort_kernelPii,"",@"SHT_CUDA_INFO"
	.sectionflags	@""
	.align	4


	//----- nvinfo : EIATTR_CUDA_API_VERSION
	.align		4
        /*0000*/ 	.byte	0x04, 0x37
        /*0002*/ 	.short	(.L_25 - .L_24)
.L_24:
        /*0004*/ 	.word	0x00000082


	//----- nvinfo : EIATTR_KPARAM_INFO
	.align		4
.L_25:
        /*0008*/ 	.byte	0x04, 0x17
        /*000a*/ 	.short	(.L_27 - .L_26)
.L_26:
        /*000c*/ 	.word	0x00000000
        /*0010*/ 	.short	0x0001
        /*0012*/ 	.short	0x0008
        /*0014*/ 	.byte	0x00, 0xf0, 0x11, 0x00


	//----- nvinfo : EIATTR_KPARAM_INFO
	.align		4
.L_27:
        /*0018*/ 	.byte	0x04, 0x17
        /*001a*/ 	.short	(.L_29 - .L_28)
.L_28:
        /*001c*/ 	.word	0x00000000
        /*0020*/ 	.short	0x0000
        /*0022*/ 	.short	0x0000
        /*0024*/ 	.byte	0x00, 0xf5, 0x21, 0x00


	//----- nvinfo : EIATTR_SPARSE_MMA_MASK
	.align		4
.L_29:
        /*0028*/ 	.byte	0x03, 0x50
        /*002a*/ 	.short	0x0000


	//----- nvinfo : EIATTR_MAXREG_COUNT
	.align		4
        /*002c*/ 	.byte	0x03, 0x1b
        /*002e*/ 	.short	0x00ff


	//----- nvinfo : EIATTR_MERCURY_ISA_VERSION
	.align		4
        /*0030*/ 	.byte	0x03, 0x5f
        /*0032*/ 	.short	0x0101


	//----- nvinfo : EIATTR_VRC_CTA_INIT_COUNT
	.align		4
        /*0034*/ 	.byte	0x02, 0x4a
	.zero		1
	.zero		1


	//----- nvinfo : EIATTR_EXIT_INSTR_OFFSETS
	.align		4
        /*0038*/ 	.byte	0x04, 0x1c
        /*003a*/ 	.short	(.L_31 - .L_30)


	//   ....[0]....
.L_30:
        /*003c*/ 	.word	0x000000a0


	//   ....[1]....
        /*0040*/ 	.word	0x00000110


	//   ....[2]....
        /*0044*/ 	.word	0x00000140


	//----- nvinfo : EIATTR_CBANK_PARAM_SIZE
	.align		4
.L_31:
        /*0048*/ 	.byte	0x03, 0x19
        /*004a*/ 	.short	0x000c


	//----- nvinfo : EIATTR_PARAM_CBANK
	.align		4
        /*004c*/ 	.byte	0x04, 0x0a
        /*004e*/ 	.short	(.L_33 - .L_32)
	.align		4
.L_32:
        /*0050*/ 	.word	index@(.nv.constant0._Z15odd_sort_kernelPii)
        /*0054*/ 	.short	0x0380
        /*0056*/ 	.short	0x000c


	//----- nvinfo : EIATTR_SW_WAR
	.align		4
.L_33:
        /*0058*/ 	.byte	0x04, 0x36
        /*005a*/ 	.short	(.L_35 - .L_34)
.L_34:
        /*005c*/ 	.word	0x00000008
.L_35:


//--------------------- .nv.callgraph             --------------------------
	.section	.nv.callgraph,"",@"SHT_CUDA_CALLGRAPH"
	.align	4
	.sectionentsize	8
	.align		4
        /*0000*/ 	.word	0x00000000
	.align		4
        /*0004*/ 	.word	0xffffffff
	.align		4
        /*0008*/ 	.word	0x00000000
	.align		4
        /*000c*/ 	.word	0xfffffffe
	.align		4
        /*0010*/ 	.word	0x00000000
	.align		4
        /*0014*/ 	.word	0xfffffffd
	.align		4
        /*0018*/ 	.word	0x00000000
	.align		4
        /*001c*/ 	.word	0xfffffffc


//--------------------- .text._Z16even_sort_kernelPii --------------------------
	.section	.text._Z16even_sort_kernelPii,"ax",@progbits
	.align	128
        .global         _Z16even_sort_kernelPii
        .type           _Z16even_sort_kernelPii,@function
        .size           _Z16even_sort_kernelPii,(.L_x_2 - _Z16even_sort_kernelPii)
        .other          _Z16even_sort_kernelPii,@"STO_CUDA_ENTRY STV_DEFAULT"
_Z16even_sort_kernelPii:
.text._Z16even_sort_kernelPii:
[----:B------:R-:W-:Y:S01]  /*0000*/  LDC R1, c[0x0][0x37c] ;  /* 0x0000df00ff017b82 */ /* 0x000fe20000000800 */
[----:B------:R-:W0:Y:S01]  /*0010*/  S2R R5, SR_TID.X ;  /* 0x0000000000057919 */ /* 0x000e220000002100 */
[----:B------:R-:W1:Y:S01]  /*0020*/  LDCU UR4, c[0x0][0x388] ;  /* 0x00007100ff0477ac */ /* 0x000e620008000800 */
[----:B------:R-:W0:Y:S01]  /*0030*/  S2R R0, SR_CTAID.X ;  /* 0x0000000000007919 */ /* 0x000e220000002500 */
[----:B------:R-:W0:Y:S01]  /*0040*/  LDCU UR5, c[0x0][0x360] ;  /* 0x00006c00ff0577ac */ /* 0x000e220008000800 */
[----:B-1----:R-:W-:Y:S01]  /*0050*/  UIADD3 UR4, UPT, UPT, UR4, -0x1, URZ ;  /* 0xffffffff04047890 */ /* 0x002fe2000fffe0ff */
[----:B0-----:R-:W-:-:S05]  /*0060*/  IMAD R5, R0, UR5, R5 ;  /* 0x0000000500057c24 */ /* 0x001fca000f8e0205 */
[C---:B------:R-:W-:Y:S02]  /*0070*/  ISETP.GE.AND P0, PT, R5.reuse, UR4, PT ;  /* 0x0000000405007c0c */ /* 0x040fe4000bf06270 */
[----:B------:R-:W-:-:S04]  /*0080*/  LOP3.LUT R0, R5, 0x1, RZ, 0xc0, !PT ;  /* 0x0000000105007812 */ /* 0x000fc800078ec0ff */
[----:B------:R-:W-:-:S13]  /*0090*/  ISETP.EQ.U32.OR P0, PT, R0, 0x1, P0 ;  /* 0x000000010000780c */ /* 0x000fda0000702470 */
[----:B------:R-:W-:Y:S05]  /*00a0*/  @P0 EXIT ;  /* 0x000000000000094d */ /* 0x000fea0003800000 */
[----:B------:R-:W0:Y:S01]  /*00b0*/  LDC.64 R2, c[0x0][0x380] ;  /* 0x0000e000ff027b82 */ /* 0x000e220000000a00 */
[----:B------:R-:W1:Y:S01]  /*00c0*/  LDCU.64 UR4, c[0x0][0x358] ;  /* 0x00006b00ff0477ac */ /* 0x000e620008000a00 */
[----:B0-----:R-:W-:-:S05]  /*00d0*/  IMAD.WIDE R2, R5, 0x4, R2 ;  /* 0x0000000405027825 */ /* 0x001fca00078e0202 */
[----:B-1----:R-:W2:Y:S04]  /*00e0*/  LDG.E R5, desc[UR4][R2.64] ;  /* 0x0000000402057981 */ /* 0x002ea8000c1e1900 */
[----:B------:R-:W2:Y:S02]  /*00f0*/  LDG.E R0, desc[UR4][R2.64+0x4] ;  /* 0x0000040402007981 */ /* 0x000ea4000c1e1900 */
[----:B--2---:R-:W-:-:S13]  /*0100*/  ISETP.GT.AND P0, PT, R5, R0, PT ;  /* 0x000000000500720c */ /* 0x004fda0003f04270 */
[----:B------:R-:W-:Y:S05]  /*0110*/  @!P0 EXIT ;  /* 0x000000000000894d */ /* 0x000fea0003800000 */
[----:B------:R-:W-:Y:S04]  /*0120*/  STG.E desc[UR4][R2.64], R0 ;  /* 0x0000000002007986 */ /* 0x000fe8000c101904 */
[----:B------:R-:W-:Y:S01]  /*0130*/  STG.E desc[UR4][R2.64+0x4], R5 ;  /* 0x0000040502007986 */ /* 0x000fe2000c101904 */
[----:B------:R-:W-:Y:S05]  /*0140*/  EXIT ;  /* 0x000000000000794d */ /* 0x000fea0003800000 */
.L_x_0:
[----:B------:R-:W-:-:S00]  /*0150*/  BRA `(.L_x_0) ;  /* 0xfffffffc00fc7947 */ /* 0x000fc0000383ffff */
[----:B------:R-:W-:-:S00]  /*0160*/  NOP ;  /* 0x0000000000007918 */ /* 0x000fc00000000000 */
        /* <DEDUP_REMOVED lines=9> */
.L_x_2:


//--------------------- .text._Z15odd_sort_kernelPii --------------------------
	.section	.text._Z15odd_sort_kernelPii,"ax",@progbits
	.align	128
        .global         _Z15odd_sort_kernelPii
        .type           _Z15odd_sort_kernelPii,@function
        .size           _Z15odd_sort_kernelPii,(.L_x_3 - _Z15odd_sort_kernelPii)
        .other          _Z15odd_sort_kernelPii,@"STO_CUDA_ENTRY STV_DEFAULT"
_Z15odd_sort_kernelPii:
.text._Z15odd_sort_kernelPii:
        /* <DEDUP_REMOVED lines=9> */
[----:B------:R-:W-:-:S13]  /*0090*/  ISETP.NE.U32.OR P0, PT, R0, 0x1, P0 ;  /* 0x000000010000780c */ /* 0x000fda0000705470 */
        /* <DEDUP_REMOVED lines=11> */
.L_x_1:
        /* <DEDUP_REMOVED lines=11> */
.L_x_3:


//--------------------- .nv.shared.reserved.0     --------------------------
	.section	.nv.shared.reserved.0,"aw",@nobits
	.weak		__nv_reservedSMEM_offset_0_alias
	.size		__nv_reservedSMEM_offset_0_alias, 0, 64
	.other		__nv_reservedSMEM_offset_0_alias,@"STO_CUDA_RESERVED_SHARED STV_DEFAULT"
__nv_reservedSMEM_offset_0_alias:
	.zero		0
	.zero		64


//--------------------- .nv.constant0._Z16even_sort_kernelPii --------------------------
	.section	.nv.constant0._Z16even_sort_kernelPii,"a",@progbits
	.sectionflags	@""
	.align	4
.nv.constant0._Z16even_sort_kernelPii:
	.zero		908


//--------------------- .nv.constant0._Z15odd_sort_kernelPii --------------------------
	.section	.nv.constant0._Z15odd_sort_kernelPii,"a",@progbits
	.sectionflags	@""
	.align	4
.nv.constant0._Z15odd_sort_kernelPii:
	.zero		908


//--------------------- SYMBOLS --------------------------

	.type		.nv.reservedSmem.offset0,@object
	.size		.nv.reservedSmem.offset0,0x4
